//
// Generated by NVIDIA NVVM Compiler
//
// Compiler Build ID: CL-36424714
// Cuda compilation tools, release 13.0, V13.0.88
// Based on NVVM 20.0.0
//

.version 9.0
.target sm_100
.address_size 64

	// .globl	_Z9addKernelPiS_S_i

.visible .entry _Z9addKernelPiS_S_i(
	.param .u64 .ptr .align 1 _Z9addKernelPiS_S_i_param_0,
	.param .u64 .ptr .align 1 _Z9addKernelPiS_S_i_param_1,
	.param .u64 .ptr .align 1 _Z9addKernelPiS_S_i_param_2,
	.param .u32 _Z9addKernelPiS_S_i_param_3
)
{
	.reg .pred 	%p<2>;
	.reg .b32 	%r<9>;
	.reg .b64 	%rd<11>;

	ld.param.u64 	%rd1, [_Z9addKernelPiS_S_i_param_0];
	ld.param.u64 	%rd2, [_Z9addKernelPiS_S_i_param_1];
	ld.param.u64 	%rd3, [_Z9addKernelPiS_S_i_param_2];
	ld.param.u32 	%r2, [_Z9addKernelPiS_S_i_param_3];
	mov.u32 	%r3, %ctaid.x;
	mov.u32 	%r4, %ntid.x;
	mov.u32 	%r5, %tid.x;
	mad.lo.s32 	%r1, %r3, %r4, %r5;
	setp.ge.s32 	%p1, %r1, %r2;
	@%p1 bra 	$L__BB0_2;
	cvta.to.global.u64 	%rd4, %rd2;
	cvta.to.global.u64 	%rd5, %rd3;
	cvta.to.global.u64 	%rd6, %rd1;
	mul.wide.s32 	%rd7, %r1, 4;
	add.s64 	%rd8, %rd4, %rd7;
	ld.global.u32 	%r6, [%rd8];
	add.s64 	%rd9, %rd5, %rd7;
	ld.global.u32 	%r7, [%rd9];
	add.s32 	%r8, %r7, %r6;
	add.s64 	%rd10, %rd6, %rd7;
	st.global.u32 	[%rd10], %r8;
$L__BB0_2:
	ret;

}


// ===== COMPILED SASS (sm_100) =====

	.target	sm_100

	.elftype	@"ET_EXEC"


//--------------------- .note.nv.tkinfo           --------------------------
	.section	.note.nv.tkinfo,"",@"SHT_NOTE"
	.sectionflags	@"SHF_NOTE_NV_TKINFO"
	.tkinfo
        /*0018*/ 	.word	0x00000002
        /*0030*/ 	.string	""
        /*0030*/ 	.string	"ptxas"
        /*0030*/ 	.string	"Cuda compilation tools, release 13.0, V13.0.88"
        /*0030*/ 	.string	"Build cuda_13.0.r13.0/compiler.36424714_0"
        /*0030*/ 	.string	"-arch sm_100 -m 64 "



//--------------------- .note.nv.cuinfo           --------------------------
	.section	.note.nv.cuinfo,"",@"SHT_NOTE"
	.sectionflags	@"SHF_NOTE_NV_CUINFO"
        /*0018*/ 	.short	0x0002
        /*001a*/ 	.short	0x0064
        /*001c*/ 	.short	0x0082
	.zero		2


//--------------------- .nv.info                  --------------------------
	.section	.nv.info,"",@"SHT_CUDA_INFO"
	.align	4


	//----- nvinfo : EIATTR_REGCOUNT
	.align		4
        /*0000*/ 	.byte	0x04, 0x2f
        /*0002*/ 	.short	(.L_1 - .L_0)
	.align		4
.L_0:
        /*0004*/ 	.word	index@(_Z9addKernelPiS_S_i)
        /*0008*/ 	.word	0x0000000c


	//----- nvinfo : EIATTR_FRAME_SIZE
	.align		4
.L_1:
        /*000c*/ 	.byte	0x04, 0x11
        /*000e*/ 	.short	(.L_3 - .L_2)
	.align		4
.L_2:
        /*0010*/ 	.word	index@(_Z9addKernelPiS_S_i)
        /*0014*/ 	.word	0x00000000


	//----- nvinfo : EIATTR_MIN_STACK_SIZE
	.align		4
.L_3:
        /*0018*/ 	.byte	0x04, 0x12
        /*001a*/ 	.short	(.L_5 - .L_4)
	.align		4
.L_4:
        /*001c*/ 	.word	index@(_Z9addKernelPiS_S_i)
        /*0020*/ 	.word	0x00000000
.L_5:


//--------------------- .nv.compat                --------------------------
	.section	.nv.compat,"",@"SHT_CUDA_COMPAT_INFO"
	.align	4
        /*0000*/ 	.byte	0x02, 0x09, 0x00, 0x00, 0x02, 0x02, 0x01, 0x00, 0x02, 0x05, 0x05, 0x00, 0x03, 0x07, 0x01, 0x01
        /*0010*/ 	.byte	0x02, 0x03, 0x00, 0x00, 0x02, 0x06, 0x01, 0x00, 0x04, 0x0b, 0x08, 0x00, 0x09, 0x00, 0x00, 0x00
        /*0020*/ 	.byte	0x00, 0x00, 0x00, 0x00


//--------------------- .nv.info._Z9addKernelPiS_S_i --------------------------
	.section	.nv.info._Z9addKernelPiS_S_i,"",@"SHT_CUDA_INFO"
	.sectionflags	@""
	.align	4


	//----- nvinfo : EIATTR_CUDA_API_VERSION
	.align		4
        /*0000*/ 	.byte	0x04, 0x37
        /*0002*/ 	.short	(.L_7 - .L_6)
.L_6:
        /*0004*/ 	.word	0x00000082


	//----- nvinfo : EIATTR_KPARAM_INFO
	.align		4
.L_7:
        /*0008*/ 	.byte	0x04, 0x17
        /*000a*/ 	.short	(.L_9 - .L_8)
.L_8:
        /*000c*/ 	.word	0x00000000
        /*0010*/ 	.short	0x0003
        /*0012*/ 	.short	0x0018
        /*0014*/ 	.byte	0x00, 0xf0, 0x11, 0x00


	//----- nvinfo : EIATTR_KPARAM_INFO
	.align		4
.L_9:
        /*0018*/ 	.byte	0x04, 0x17
        /*001a*/ 	.short	(.L_11 - .L_10)
.L_10:
        /*001c*/ 	.word	0x00000000
        /*0020*/ 	.short	0x0002
        /*0022*/ 	.short	0x0010
        /*0024*/ 	.byte	0x00, 0xf5, 0x21, 0x00


	//----- nvinfo : EIATTR_KPARAM_INFO
	.align		4
.L_11:
        /*0028*/ 	.byte	0x04, 0x17
        /*002a*/ 	.short	(.L_13 - .L_12)
.L_12:
        /*002c*/ 	.word	0x00000000
        /*0030*/ 	.short	0x0001
        /*0032*/ 	.short	0x0008
        /*0034*/ 	.byte	0x00, 0xf5, 0x21, 0x00


	//----- nvinfo : EIATTR_KPARAM_INFO
	.align		4
.L_13:
        /*0038*/ 	.byte	0x04, 0x17
        /*003a*/ 	.short	(.L_15 - .L_14)
.L_14:
        /*003c*/ 	.word	0x00000000
        /*0040*/ 	.short	0x0000
        /*0042*/ 	.short	0x0000
        /*0044*/ 	.byte	0x00, 0xf5, 0x21, 0x00


	//----- nvinfo : EIATTR_SPARSE_MMA_MASK
	.align		4
.L_15:
        /*0048*/ 	.byte	0x03, 0x50
        /*004a*/ 	.short	0x0000


	//----- nvinfo : EIATTR_MAXREG_COUNT
	.align		4
        /*004c*/ 	.byte	0x03, 0x1b
        /*004e*/ 	.short	0x00ff


	//----- nvinfo : EIATTR_MERCURY_ISA_VERSION
	.align		4
        /*0050*/ 	.byte	0x03, 0x5f
        /*0052*/ 	.short	0x0101


	//----- nvinfo : EIATTR_VRC_CTA_INIT_COUNT
	.align		4
        /*0054*/ 	.byte	0x02, 0x4a
	.zero		1
	.zero		1


	//----- nvinfo : EIATTR_EXIT_INSTR_OFFSETS
	.align		4
        /*0058*/ 	.byte	0x04, 0x1c
        /*005a*/ 	.short	(.L_17 - .L_16)


	//   ....[0]....
.L_16:
        /*005c*/ 	.word	0x00000070


	//   ....[1]....
        /*0060*/ 	.word	0x00000130


	//----- nvinfo : EIATTR_CBANK_PARAM_SIZE
	.align		4
.L_17:
        /*0064*/ 	.byte	0x03, 0x19
        /*0066*/ 	.short	0x001c


	//----- nvinfo : EIATTR_PARAM_CBANK
	.align		4
        /*0068*/ 	.byte	0x04, 0x0a
        /*006a*/ 	.short	(.L_19 - .L_18)
	.align		4
.L_18:
        /*006c*/ 	.word	index@(.nv.constant0._Z9addKernelPiS_S_i)
        /*0070*/ 	.short	0x0380
        /*0072*/ 	.short	0x001c


	//----- nvinfo : EIATTR_SW_WAR
	.align		4
.L_19:
        /*0074*/ 	.byte	0x04, 0x36
        /*0076*/ 	.short	(.L_21 - .L_20)
.L_20:
        /*0078*/ 	.word	0x00000008
.L_21:


//--------------------- .nv.callgraph             --------------------------
	.section	.nv.callgraph,"",@"SHT_CUDA_CALLGRAPH"
	.align	4
	.sectionentsize	8
	.align		4
        /*0000*/ 	.word	0x00000000
	.align		4
        /*0004*/ 	.word	0xffffffff
	.align		4
        /*0008*/ 	.word	0x00000000
	.align		4
        /*000c*/ 	.word	0xfffffffe
	.align		4
        /*0010*/ 	.word	0x00000000
	.align		4
        /*0014*/ 	.word	0xfffffffd
	.align		4
        /*0018*/ 	.word	0x00000000
	.align		4
        /*001c*/ 	.word	0xfffffffc


//--------------------- .text._Z9addKernelPiS_S_i --------------------------
	.section	.text._Z9addKernelPiS_S_i,"ax",@progbits
	.align	128
        .global         _Z9addKernelPiS_S_i
        .type           _Z9addKernelPiS_S_i,@function
        .size           _Z9addKernelPiS_S_i,(.L_x_1 - _Z9addKernelPiS_S_i)
        .other          _Z9addKernelPiS_S_i,@"STO_CUDA_ENTRY STV_DEFAULT"
_Z9addKernelPiS_S_i:
.text._Z9addKernelPiS_S_i:
[----:B------:R-:W-:Y:S01]  /*0000*/  LDC R1, c[0x0][0x37c] ;  /* 0x0000df00ff017b82 */ /* 0x000fe20000000800 */
[----:B------:R-:W0:Y:S07]  /*0010*/  S2R R0, SR_TID.X ;  /* 0x0000000000007919 */ /* 0x000e2e0000002100 */
[----:B------:R-:W0:Y:S01]  /*0020*/  S2UR UR4, SR_CTAID.X ;  /* 0x00000000000479c3 */ /* 0x000e220000002500 */
[----:B------:R-:W1:Y:S07]  /*0030*/  LDCU UR5, c[0x0][0x398] ;  /* 0x00007300ff0577ac */ /* 0x000e6e0008000800 */
[----:B------:R-:W0:Y:S02]  /*0040*/  LDC R9, c[0x0][0x360] ;  /* 0x0000d800ff097b82 */ /* 0x000e240000000800 */
[----:B0-----:R-:W-:-:S05]  /*0050*/  IMAD R9, R9, UR4, R0 ;  /* 0x0000000409097c24 */ /* 0x001fca000f8e0200 */
[----:B-1----:R-:W-:-:S13]  /*0060*/  ISETP.GE.AND P0, PT, R9, UR5, PT ;  /* 0x0000000509007c0c */ /* 0x002fda000bf06270 */
[----:B------:R-:W-:Y:S05]  /*0070*/  @P0 EXIT ;  /* 0x000000000000094d */ /* 0x000fea0003800000 */
[----:B------:R-:W0:Y:S01]  /*0080*/  LDC.64 R2, c[0x0][0x388] ;  /* 0x0000e200ff027b82 */ /* 0x000e220000000a00 */
[----:B------:R-:W1:Y:S07]  /*0090*/  LDCU.64 UR4, c[0x0][0x358] ;  /* 0x00006b00ff0477ac */ /* 0x000e6e0008000a00 */
[----:B------:R-:W2:Y:S08]  /*00a0*/  LDC.64 R4, c[0x0][0x390] ;  /* 0x0000e400ff047b82 */ /* 0x000eb00000000a00 */
[----:B------:R-:W3:Y:S01]  /*00b0*/  LDC.64 R6, c[0x0][0x380] ;  /* 0x0000e000ff067b82 */ /* 0x000ee20000000a00 */
[----:B0-----:R-:W-:-:S06]  /*00c0*/  IMAD.WIDE R2, R9, 0x4, R2 ;  /* 0x0000000409027825 */ /* 0x001fcc00078e0202 */
[----:B-1----:R-:W4:Y:S01]  /*00d0*/  LDG.E R2, desc[UR4][R2.64] ;  /* 0x0000000402027981 */ /* 0x002f22000c1e1900 */
[----:B--2---:R-:W-:-:S06]  /*00e0*/  IMAD.WIDE R4, R9, 0x4, R4 ;  /* 0x0000000409047825 */ /* 0x004fcc00078e0204 */
[----:B------:R-:W4:Y:S01]  /*00f0*/  LDG.E R5, desc[UR4][R4.64] ;  /* 0x0000000404057981 */ /* 0x000f22000c1e1900 */
[----:B---3--:R-:W-:Y:S01]  /*0100*/  IMAD.WIDE R6, R9, 0x4, R6 ;  /* 0x0000000409067825 */ /* 0x008fe200078e0206 */
[----:B----4-:R-:W-:-:S05]  /*0110*/  IADD3 R9, PT, PT, R2, R5, RZ ;  /* 0x0000000502097210 */ /* 0x010fca0007ffe0ff */
[----:B------:R-:W-:Y:S01]  /*0120*/  STG.E desc[UR4][R6.64], R9 ;  /* 0x0000000906007986 */ /* 0x000fe2000c101904 */
[----:B------:R-:W-:Y:S05]  /*0130*/  EXIT ;  /* 0x000000000000794d */ /* 0x000fea0003800000 */
.L_x_0:
[----:B------:R-:W-:-:S00]  /*0140*/  BRA `(.L_x_0) ;  /* 0xfffffffc00fc7947 */ /* 0x000fc0000383ffff */
[----:B------:R-:W-:-:S00]  /*0150*/  NOP ;  /* 0x0000000000007918 */ /* 0x000fc00000000000 */
        /* <DEDUP_REMOVED lines=10> */
.L_x_1:


//--------------------- .nv.shared.reserved.0     --------------------------
	.section	.nv.shared.reserved.0,"aw",@nobits
	.weak		__nv_reservedSMEM_offset_0_alias
	.size		__nv_reservedSMEM_offset_0_alias, 0, 64
	.other		__nv_reservedSMEM_offset_0_alias,@"STO_CUDA_RESERVED_SHARED STV_DEFAULT"
__nv_reservedSMEM_offset_0_alias:
	.zero		0
	.zero		64


//--------------------- .nv.constant0._Z9addKernelPiS_S_i --------------------------
	.section	.nv.constant0._Z9addKernelPiS_S_i,"a",@progbits
	.sectionflags	@""
	.align	4
.nv.constant0._Z9addKernelPiS_S_i:
	.zero		924


//--------------------- SYMBOLS --------------------------

	.type		.nv.reservedSmem.offset0,@object
	.size		.nv.reservedSmem.offset0,0x4
